	.headerflags	@"EF_CUDA_TEXMODE_UNIFIED EF_CUDA_64BIT_ADDRESS EF_CUDA_ACCELERATORS EF_CUDA_SM90 EF_CUDA_VIRTUAL_SM(EF_CUDA_SM90)"
	.elftype	@"ET_EXEC"


//--------------------- .nv.info                  --------------------------
	.section	.nv.info,"",@"SHT_CUDA_INFO"
	.align	4


	//----- nvinfo : EIATTR_REGCOUNT
	.align		4
        /*0000*/ 	.byte	0x04, 0x2f
        /*0002*/ 	.short	(.L_1 - .L_0)
	.align		4
.L_0:
        /*0004*/ 	.word	index@(triton_poi_fused_convolution_58)
        /*0008*/ 	.word	0x00000020


	//----- nvinfo : EIATTR_MIN_STACK_SIZE
	.align		4
.L_1:
        /*000c*/ 	.byte	0x04, 0x12
        /*000e*/ 	.short	(.L_3 - .L_2)
	.align		4
.L_2:
        /*0010*/ 	.word	index@(triton_poi_fused_convolution_58)
        /*0014*/ 	.word	0x00000000


	//----- nvinfo : EIATTR_FRAME_SIZE
	.align		4
.L_3:
        /*0018*/ 	.byte	0x04, 0x11
        /*001a*/ 	.short	(.L_5 - .L_4)
	.align		4
.L_4:
        /*001c*/ 	.word	index@(triton_poi_fused_convolution_58)
        /*0020*/ 	.word	0x00000000


	//----- nvinfo : EIATTR_MIN_STACK_SIZE
	.align		4
.L_5:
        /*0024*/ 	.byte	0x04, 0x12
        /*0026*/ 	.short	(.L_7 - .L_6)
	.align		4
.L_6:
        /*0028*/ 	.word	index@(triton_poi_fused_convolution_58)
        /*002c*/ 	.word	0x00000000
.L_7:


//--------------------- .nv.info.triton_poi_fused_convolution_58 --------------------------
	.section	.nv.info.triton_poi_fused_convolution_58,"",@"SHT_CUDA_INFO"
	.sectionflags	@""
	.align	4


	//----- nvinfo : EIATTR_CUDA_API_VERSION
	.align		4
        /*0000*/ 	.byte	0x04, 0x37
        /*0002*/ 	.short	(.L_9 - .L_8)
.L_8:
        /*0004*/ 	.word	0x0000007c


	//----- nvinfo : EIATTR_KPARAM_INFO
	.align		4
.L_9:
        /*0008*/ 	.byte	0x04, 0x17
        /*000a*/ 	.short	(.L_11 - .L_10)
.L_10:
        /*000c*/ 	.word	0x00000000
        /*0010*/ 	.short	0x0004
        /*0012*/ 	.short	0x001c
        /*0014*/ 	.byte	0x00, 0xf0, 0x11, 0x00


	//----- nvinfo : EIATTR_KPARAM_INFO
	.align		4
.L_11:
        /*0018*/ 	.byte	0x04, 0x17
        /*001a*/ 	.short	(.L_13 - .L_12)
.L_12:
        /*001c*/ 	.word	0x00000000
        /*0020*/ 	.short	0x0003
        /*0022*/ 	.short	0x0018
        /*0024*/ 	.byte	0x00, 0xf0, 0x11, 0x00


	//----- nvinfo : EIATTR_KPARAM_INFO
	.align		4
.L_13:
        /*0028*/ 	.byte	0x04, 0x17
        /*002a*/ 	.short	(.L_15 - .L_14)
.L_14:
        /*002c*/ 	.word	0x00000000
        /*0030*/ 	.short	0x0002
        /*0032*/ 	.short	0x0010
        /*0034*/ 	.byte	0x00, 0xf4, 0x21, 0x00


	//----- nvinfo : EIATTR_KPARAM_INFO
	.align		4
.L_15:
        /*0038*/ 	.byte	0x04, 0x17
        /*003a*/ 	.short	(.L_17 - .L_16)
.L_16:
        /*003c*/ 	.word	0x00000000
        /*0040*/ 	.short	0x0001
        /*0042*/ 	.short	0x0008
        /*0044*/ 	.byte	0x00, 0xf4, 0x21, 0x00


	//----- nvinfo : EIATTR_KPARAM_INFO
	.align		4
.L_17:
        /*0048*/ 	.byte	0x04, 0x17
        /*004a*/ 	.short	(.L_19 - .L_18)
.L_18:
        /*004c*/ 	.word	0x00000000
        /*0050*/ 	.short	0x0000
        /*0052*/ 	.short	0x0000
        /*0054*/ 	.byte	0x00, 0xf4, 0x21, 0x00


	//----- nvinfo : EIATTR_SPARSE_MMA_MASK
	.align		4
.L_19:
        /*0058*/ 	.byte	0x03, 0x50
        /*005a*/ 	.short	0x0000


	//----- nvinfo : EIATTR_MAXREG_COUNT
	.align		4
        /*005c*/ 	.byte	0x03, 0x1b
        /*005e*/ 	.short	0x00ff


	//----- nvinfo : EIATTR_EXIT_INSTR_OFFSETS
	.align		4
        /*0060*/ 	.byte	0x04, 0x1c
        /*0062*/ 	.short	(.L_21 - .L_20)


	//   ....[0]....
.L_20:
        /*0064*/ 	.word	0x000009b0


	//   ....[1]....
        /*0068*/ 	.word	0x00000a30


	//----- nvinfo : EIATTR_REQNTID
	.align		4
.L_21:
        /*006c*/ 	.byte	0x04, 0x10
        /*006e*/ 	.short	(.L_23 - .L_22)
.L_22:
        /*0070*/ 	.word	0x00000100
        /*0074*/ 	.word	0x00000001
        /*0078*/ 	.word	0x00000001


	//----- nvinfo : EIATTR_CBANK_PARAM_SIZE
	.align		4
.L_23:
        /*007c*/ 	.byte	0x03, 0x19
        /*007e*/ 	.short	0x0020


	//----- nvinfo : EIATTR_PARAM_CBANK
	.align		4
        /*0080*/ 	.byte	0x04, 0x0a
        /*0082*/ 	.short	(.L_25 - .L_24)
	.align		4
.L_24:
        /*0084*/ 	.word	index@(.nv.constant0.triton_poi_fused_convolution_58)
        /*0088*/ 	.short	0x0210
        /*008a*/ 	.short	0x0020


	//----- nvinfo : EIATTR_SW_WAR
	.align		4
.L_25:
        /*008c*/ 	.byte	0x04, 0x36
        /*008e*/ 	.short	(.L_27 - .L_26)
.L_26:
        /*0090*/ 	.word	0x00000008
.L_27:


//--------------------- .nv.callgraph             --------------------------
	.section	.nv.callgraph,"",@"SHT_CUDA_CALLGRAPH"
	.align	4
	.sectionentsize	8
	.align		4
        /*0000*/ 	.word	0x00000000
	.align		4
        /*0004*/ 	.word	0xffffffff
	.align		4
        /*0008*/ 	.word	0x00000000
	.align		4
        /*000c*/ 	.word	0xfffffffe
	.align		4
        /*0010*/ 	.word	0x00000000
	.align		4
        /*0014*/ 	.word	0xfffffffd
	.align		4
        /*0018*/ 	.word	0x00000000
	.align		4
        /*001c*/ 	.word	0xfffffffc


//--------------------- .text.triton_poi_fused_convolution_58 --------------------------
	.section	.text.triton_poi_fused_convolution_58,"ax",@progbits
	.sectionflags	@"SHF_BARRIERS=1"
	.align	128
        .global         triton_poi_fused_convolution_58
        .type           triton_poi_fused_convolution_58,@function
        .size           triton_poi_fused_convolution_58,(.L_x_1 - triton_poi_fused_convolution_58)
        .other          triton_poi_fused_convolution_58,@"STO_CUDA_ENTRY STV_DEFAULT"
triton_poi_fused_convolution_58:
.text.triton_poi_fused_convolution_58:
[----:B------:R-:W0:Y:S01]  /*0000*/  LDC R1, c[0x0][0x28] ;  /* 0x00000a00ff017b82 */ /* 0x000e220000000800 */
[----:B------:R-:W1:Y:S07]  /*0010*/  S2R R20, SR_CTAID.Y ;  /* 0x0000000000147919 */ /* 0x000e6e0000002600 */
[----:B------:R-:W2:Y:S01]  /*0020*/  LDC.64 R22, c[0x0][0x210] ;  /* 0x00008400ff167b82 */ /* 0x000ea20000000a00 */
[----:B------:R-:W-:Y:S02]  /*0030*/  CS2R R12, SRZ ;  /* 0x00000000000c7805 */ /* 0x000fe4000001ff00 */
[----:B------:R-:W-:Y:S01]  /*0040*/  CS2R R14, SRZ ;  /* 0x00000000000e7805 */ /* 0x000fe2000001ff00 */
[----:B------:R-:W3:Y:S01]  /*0050*/  S2R R0, SR_TID.X ;  /* 0x0000000000007919 */ /* 0x000ee20000002100 */
[----:B------:R-:W-:Y:S01]  /*0060*/  CS2R R6, SRZ ;  /* 0x0000000000067805 */ /* 0x000fe2000001ff00 */
[----:B------:R-:W-:Y:S01]  /*0070*/  ULDC.64 UR6, c[0x0][0x208] ;  /* 0x0000820000067ab9 */ /* 0x000fe20000000a00 */
[----:B------:R-:W4:Y:S01]  /*0080*/  S2R R2, SR_CTAID.X ;  /* 0x0000000000027919 */ /* 0x000f220000002500 */
[----:B-1----:R-:W-:-:S02]  /*0090*/  IMAD.SHL.U32 R20, R20, 0x10, RZ ;  /* 0x0000001014147824 */ /* 0x002fc400078e00ff */
[----:B---3--:R-:W-:Y:S01]  /*00a0*/  IMAD.SHL.U32 R3, R0, 0x4, RZ ;  /* 0x0000000400037824 */ /* 0x008fe200078e00ff */
[----:B------:R-:W-:-:S04]  /*00b0*/  SHF.R.U32.HI R5, RZ, 0x2, R0 ;  /* 0x00000002ff057819 */ /* 0x000fc80000011600 */
[----:B------:R-:W-:Y:S02]  /*00c0*/  LOP3.LUT R10, R20, 0xc, R3, 0xf8, !PT ;  /* 0x0000000c140a7812 */ /* 0x000fe400078ef803 */
[----:B------:R-:W-:Y:S02]  /*00d0*/  SGXT.U32 R5, R5, 0x6 ;  /* 0x000000060505781a */ /* 0x000fe40000000000 */
[C---:B------:R-:W-:Y:S01]  /*00e0*/  ISETP.GE.AND P0, PT, R10.reuse, 0x10, PT ;  /* 0x000000100a00780c */ /* 0x040fe20003f06270 */
[----:B------:R-:W-:Y:S01]  /*00f0*/  IMAD.SHL.U32 R10, R10, 0x100, RZ ;  /* 0x000001000a0a7824 */ /* 0x000fe200078e00ff */
[----:B----4-:R-:W-:Y:S02]  /*0100*/  PRMT R11, R5, 0x6540, R2 ;  /* 0x00006540050b7816 */ /* 0x010fe40000000002 */
[----:B------:R-:W-:Y:S02]  /*0110*/  CS2R R4, SRZ ;  /* 0x0000000000047805 */ /* 0x000fe4000001ff00 */
[C---:B------:R-:W-:Y:S01]  /*0120*/  ISETP.LT.AND P1, PT, R11.reuse, 0x100, !P0 ;  /* 0x000001000b00780c */ /* 0x040fe20004721270 */
[----:B------:R-:W-:-:S04]  /*0130*/  IMAD R17, R11, 0x4, R10 ;  /* 0x000000040b117824 */ /* 0x000fc800078e020a */
[----:B--2---:R-:W-:Y:S02]  /*0140*/  IMAD.WIDE R16, R17, 0x4, R22 ;  /* 0x0000000411107825 */ /* 0x004fe400078e0216 */
[----:B------:R-:W1:Y:S06]  /*0150*/  @!P0 LDC.64 R8, c[0x0][0x218] ;  /* 0x00008600ff088b82 */ /* 0x000e6c0000000a00 */
[----:B------:R-:W2:Y:S04]  /*0160*/  @P1 LDG.E.EL.128 R12, desc[UR6][R16.64] ;  /* 0x00000006100c1981 */ /* 0x000ea8000c2e1d00 */
[----:B-1----:R1:W2:Y:S01]  /*0170*/  @!P0 LDG.E.EL.128 R4, desc[UR6][R8.64] ;  /* 0x0000000608048981 */ /* 0x0022a2000c2e1d00 */
[----:B------:R-:W3:Y:S01]  /*0180*/  S2R R18, SR_TID.X ;  /* 0x0000000000127919 */ /* 0x000ee20000002100 */
[----:B------:R-:W4:Y:S01]  /*0190*/  S2UR UR5, SR_CgaCtaId ;  /* 0x00000000000579c3 */ /* 0x000f220000008800 */
[----:B------:R-:W-:Y:S01]  /*01a0*/  UMOV UR4, 0x400 ;  /* 0x0000040000047882 */ /* 0x000fe20000000000 */
[----:B------:R-:W-:-:S02]  /*01b0*/  LOP3.LUT R19, R11, 0x40, RZ, 0xfc, !PT ;  /* 0x000000400b137812 */ /* 0x000fc400078efcff */
[C---:B------:R-:W-:Y:S02]  /*01c0*/  LOP3.LUT R29, R11.reuse, 0x80, RZ, 0xfc, !PT ;  /* 0x000000800b1d7812 */ /* 0x040fe400078efcff */
[----:B------:R-:W-:Y:S02]  /*01d0*/  LOP3.LUT R11, R11, 0xc0, RZ, 0xfc, !PT ;  /* 0x000000c00b0b7812 */ /* 0x000fe400078efcff */
[----:B------:R-:W-:Y:S02]  /*01e0*/  ISETP.LT.AND P1, PT, R19, 0x100, !P0 ;  /* 0x000001001300780c */ /* 0x000fe40004721270 */
[----:B------:R-:W-:Y:S01]  /*01f0*/  ISETP.LT.AND P2, PT, R29, 0x100, !P0 ;  /* 0x000001001d00780c */ /* 0x000fe20004741270 */
[C-C-:B-1----:R-:W-:Y:S01]  /*0200*/  IMAD R9, R11.reuse, 0x4, R10.reuse ;  /* 0x000000040b097824 */ /* 0x142fe200078e020a */
[----:B------:R-:W-:Y:S01]  /*0210*/  ISETP.LT.AND P0, PT, R11, 0x100, !P0 ;  /* 0x000001000b00780c */ /* 0x000fe20004701270 */
[--C-:B------:R-:W-:Y:S02]  /*0220*/  IMAD R17, R19, 0x4, R10.reuse ;  /* 0x0000000413117824 */ /* 0x100fe400078e020a */
[----:B------:R-:W-:Y:S01]  /*0230*/  IMAD R29, R29, 0x4, R10 ;  /* 0x000000041d1d7824 */ /* 0x000fe200078e020a */
[----:B----4-:R-:W-:Y:S01]  /*0240*/  UPRMT UR4, UR5, 0x654, UR4 ;  /* 0x0000065405047896 */ /* 0x010fe20008000004 */
[----:B---3--:R-:W-:Y:S01]  /*0250*/  SHF.R.U32.HI R21, RZ, 0x2, R18 ;  /* 0x00000002ff157819 */ /* 0x008fe20000011612 */
[----:B------:R-:W-:-:S03]  /*0260*/  IMAD.SHL.U32 R18, R18, 0x400, RZ ;  /* 0x0000040012127824 */ /* 0x000fc600078e00ff */
[----:B------:R-:W-:Y:S02]  /*0270*/  SGXT.U32 R21, R21, 0x6 ;  /* 0x000000061515781a */ /* 0x000fe40000000000 */
[----:B------:R-:W-:-:S04]  /*0280*/  LOP3.LUT R18, R18, 0xc00, RZ, 0xc0, !PT ;  /* 0x00000c0012127812 */ /* 0x000fc800078ec0ff */
[C---:B------:R-:W-:Y:S02]  /*0290*/  LOP3.LUT R26, R18.reuse, R21, RZ, 0xfc, !PT ;  /* 0x00000015121a7212 */ /* 0x040fe400078efcff */
[C---:B------:R-:W-:Y:S02]  /*02a0*/  LEA.HI R11, R18.reuse, UR4, RZ, 0x1a ;  /* 0x00000004120b7c11 */ /* 0x040fe4000f8fd0ff */
[C---:B------:R-:W-:Y:S02]  /*02b0*/  LOP3.LUT R8, R18.reuse, 0x100, RZ, 0xfc, !PT ;  /* 0x0000010012087812 */ /* 0x040fe400078efcff */
[C---:B------:R-:W-:Y:S02]  /*02c0*/  LOP3.LUT R10, R18.reuse, 0x200, RZ, 0xfc, !PT ;  /* 0x00000200120a7812 */ /* 0x040fe400078efcff */
[----:B------:R-:W-:Y:S01]  /*02d0*/  LOP3.LUT R18, R18, 0x300, RZ, 0xfc, !PT ;  /* 0x0000030012127812 */ /* 0x000fe200078efcff */
[----:B------:R-:W-:Y:S01]  /*02e0*/  IMAD R24, R26, 0x4, R11 ;  /* 0x000000041a187824 */ /* 0x000fe200078e020b */
[----:B------:R-:W-:-:S02]  /*02f0*/  LEA.HI R25, R8, UR4, RZ, 0x1a ;  /* 0x0000000408197c11 */ /* 0x000fc4000f8fd0ff */
[----:B------:R-:W-:Y:S02]  /*0300*/  LEA.HI R21, R10, UR4, RZ, 0x1a ;  /* 0x000000040a157c11 */ /* 0x000fe4000f8fd0ff */
[----:B------:R-:W-:Y:S01]  /*0310*/  LEA.HI R11, R18, UR4, RZ, 0x1a ;  /* 0x00000004120b7c11 */ /* 0x000fe2000f8fd0ff */
[C---:B------:R-:W-:Y:S02]  /*0320*/  IMAD R25, R26.reuse, 0x4, R25 ;  /* 0x000000041a197824 */ /* 0x040fe400078e0219 */
[----:B------:R-:W-:Y:S02]  /*0330*/  IMAD R21, R26, 0x4, R21 ;  /* 0x000000041a157824 */ /* 0x000fe400078e0215 */
[----:B------:R-:W-:-:S04]  /*0340*/  IMAD.WIDE R16, R17, 0x4, R22 ;  /* 0x0000000411107825 */ /* 0x000fc800078e0216 */
[----:B------:R-:W-:-:S04]  /*0350*/  IMAD.WIDE R28, R29, 0x4, R22 ;  /* 0x000000041d1c7825 */ /* 0x000fc800078e0216 */
[----:B------:R-:W-:Y:S01]  /*0360*/  IMAD R26, R26, 0x4, R11 ;  /* 0x000000041a1a7824 */ /* 0x000fe200078e020b */
[----:B------:R-:W-:Y:S01]  /*0370*/  CS2R R10, SRZ ;  /* 0x00000000000a7805 */ /* 0x000fe2000001ff00 */
[----:B------:R-:W-:Y:S01]  /*0380*/  IMAD.WIDE R22, R9, 0x4, R22 ;  /* 0x0000000409167825 */ /* 0x000fe200078e0216 */
[----:B------:R-:W-:-:S06]  /*0390*/  CS2R R8, SRZ ;  /* 0x0000000000087805 */ /* 0x000fcc000001ff00 */
[----:B------:R1:W3:Y:S02]  /*03a0*/  @P1 LDG.E.EL.128 R8, desc[UR6][R16.64] ;  /* 0x0000000610081981 */ /* 0x0002e4000c2e1d00 */
[----:B-1----:R-:W-:Y:S01]  /*03b0*/  CS2R R16, SRZ ;  /* 0x0000000000107805 */ /* 0x002fe2000001ff00 */
[----:B--2---:R-:W-:Y:S01]  /*03c0*/  FADD R19, R4, R12 ;  /* 0x0000000c04137221 */ /* 0x004fe20000000000 */
[----:B------:R-:W-:Y:S01]  /*03d0*/  FADD R18, R5, R13 ;  /* 0x0000000d05127221 */ /* 0x000fe20000000000 */
[----:B------:R-:W-:-:S03]  /*03e0*/  FADD R27, R6, R14 ;  /* 0x0000000e061b7221 */ /* 0x000fc60000000000 */
[----:B------:R1:W-:Y:S01]  /*03f0*/  STS [R24], R19 ;  /* 0x0000001318007388 */ /* 0x0003e20000000800 */
[----:B------:R-:W-:-:S03]  /*0400*/  CS2R R12, SRZ ;  /* 0x00000000000c7805 */ /* 0x000fc6000001ff00 */
[----:B------:R-:W-:Y:S01]  /*0410*/  STS [R25+0x400], R18 ;  /* 0x0004001219007388 */ /* 0x000fe20000000800 */
[----:B-1----:R-:W-:Y:S01]  /*0420*/  FADD R19, R7, R15 ;  /* 0x0000000f07137221 */ /* 0x002fe20000000000 */
[----:B------:R-:W-:Y:S02]  /*0430*/  CS2R R14, SRZ ;  /* 0x00000000000e7805 */ /* 0x000fe4000001ff00 */
[----:B------:R-:W-:Y:S04]  /*0440*/  STS [R21+0x800], R27 ;  /* 0x0008001b15007388 */ /* 0x000fe80000000800 */
[----:B------:R1:W-:Y:S04]  /*0450*/  STS [R26+0xc00], R19 ;  /* 0x000c00131a007388 */ /* 0x0003e80000000800 */
[----:B------:R-:W2:Y:S01]  /*0460*/  @P2 LDG.E.EL.128 R12, desc[UR6][R28.64] ;  /* 0x000000061c0c2981 */ /* 0x000ea2000c2e1d00 */
[----:B-1----:R-:W-:-:S06]  /*0470*/  CS2R R18, SRZ ;  /* 0x0000000000127805 */ /* 0x002fcc000001ff00 */
[----:B------:R-:W4:Y:S01]  /*0480*/  @P0 LDG.E.EL.128 R16, desc[UR6][R22.64] ;  /* 0x0000000616100981 */ /* 0x000f22000c2e1d00 */
[----:B---3--:R-:W-:Y:S01]  /*0490*/  FADD R27, R4, R8 ;  /* 0x00000008041b7221 */ /* 0x008fe20000000000 */
[----:B------:R-:W-:Y:S01]  /*04a0*/  FADD R8, R5, R9 ;  /* 0x0000000905087221 */ /* 0x000fe20000000000 */
[----:B------:R-:W-:Y:S01]  /*04b0*/  FADD R10, R6, R10 ;  /* 0x0000000a060a7221 */ /* 0x000fe20000000000 */
[----:B------:R-:W-:Y:S02]  /*04c0*/  FADD R11, R7, R11 ;  /* 0x0000000b070b7221 */ /* 0x000fe40000000000 */
[----:B------:R-:W-:Y:S04]  /*04d0*/  STS [R24+0x100], R27 ;  /* 0x0001001b18007388 */ /* 0x000fe80000000800 */
[----:B------:R1:W-:Y:S04]  /*04e0*/  STS [R25+0x500], R8 ;  /* 0x0005000819007388 */ /* 0x0003e80000000800 */
[----:B------:R-:W-:Y:S04]  /*04f0*/  STS [R21+0x900], R10 ;  /* 0x0009000a15007388 */ /* 0x000fe80000000800 */
[----:B------:R-:W-:Y:S01]  /*0500*/  STS [R26+0xd00], R11 ;  /* 0x000d000b1a007388 */ /* 0x000fe20000000800 */
[----:B-1----:R-:W-:-:S04]  /*0510*/  SHF.R.U32.HI R8, RZ, 0x8, R3 ;  /* 0x00000008ff087819 */ /* 0x002fc80000011603 */
[----:B------:R-:W-:Y:S02]  /*0520*/  SGXT.U32 R8, R8, 0x2 ;  /* 0x000000020808781a */ /* 0x000fe40000000000 */
[----:B------:R-:W-:Y:S01]  /*0530*/  SHF.R.U32.HI R0, RZ, 0x6, R0 ;  /* 0x00000006ff007819 */ /* 0x000fe20000011600 */
[----:B--2---:R-:W-:Y:S01]  /*0540*/  FADD R9, R4, R12 ;  /* 0x0000000c04097221 */ /* 0x004fe20000000000 */
[----:B------:R-:W-:Y:S01]  /*0550*/  FADD R12, R5, R13 ;  /* 0x0000000d050c7221 */ /* 0x000fe20000000000 */
[----:B------:R-:W-:Y:S01]  /*0560*/  FADD R14, R6, R14 ;  /* 0x0000000e060e7221 */ /* 0x000fe20000000000 */
[----:B------:R-:W-:Y:S02]  /*0570*/  FADD R15, R7, R15 ;  /* 0x0000000f070f7221 */ /* 0x000fe40000000000 */
[----:B------:R1:W-:Y:S04]  /*0580*/  STS [R24+0x200], R9 ;  /* 0x0002000918007388 */ /* 0x0003e80000000800 */
[----:B------:R-:W-:Y:S01]  /*0590*/  STS [R25+0x600], R12 ;  /* 0x0006000c19007388 */ /* 0x000fe20000000800 */
[----:B----4-:R-:W-:Y:S01]  /*05a0*/  FADD R13, R4, R16 ;  /* 0x00000010040d7221 */ /* 0x010fe20000000000 */
[----:B------:R-:W-:Y:S01]  /*05b0*/  FADD R4, R5, R17 ;  /* 0x0000001105047221 */ /* 0x000fe20000000000 */
[----:B------:R-:W-:Y:S01]  /*05c0*/  FADD R6, R6, R18 ;  /* 0x0000001206067221 */ /* 0x000fe20000000000 */
[----:B------:R-:W-:Y:S01]  /*05d0*/  STS [R21+0xa00], R14 ;  /* 0x000a000e15007388 */ /* 0x000fe20000000800 */
[----:B------:R-:W-:Y:S01]  /*05e0*/  FADD R19, R7, R19 ;  /* 0x0000001307137221 */ /* 0x000fe20000000000 */
[----:B------:R-:W2:Y:S02]  /*05f0*/  LDC.64 R16, c[0x0][0x220] ;  /* 0x00008800ff107b82 */ /* 0x000ea40000000a00 */
[----:B------:R-:W-:Y:S01]  /*0600*/  STS [R26+0xe00], R15 ;  /* 0x000e000f1a007388 */ /* 0x000fe20000000800 */
[----:B------:R-:W-:-:S03]  /*0610*/  LOP3.LUT R18, R3, 0x3fc, RZ, 0xc0, !PT ;  /* 0x000003fc03127812 */ /* 0x000fc600078ec0ff */
[----:B------:R-:W-:Y:S04]  /*0620*/  STS [R24+0x300], R13 ;  /* 0x0003000d18007388 */ /* 0x000fe80000000800 */
[----:B------:R3:W-:Y:S04]  /*0630*/  STS [R25+0x700], R4 ;  /* 0x0007000419007388 */ /* 0x0007e80000000800 */
[----:B------:R4:W-:Y:S04]  /*0640*/  STS [R21+0xb00], R6 ;  /* 0x000b000615007388 */ /* 0x0009e80000000800 */
[----:B------:R5:W-:Y:S01]  /*0650*/  STS [R26+0xf00], R19 ;  /* 0x000f00131a007388 */ /* 0x000be20000000800 */
[----:B------:R-:W-:-:S02]  /*0660*/  LOP3.LUT R5, R18, 0x400, RZ, 0xfc, !PT ;  /* 0x0000040012057812 */ /* 0x000fc400078efcff */
[----:B------:R-:W-:Y:S02]  /*0670*/  LOP3.LUT R7, R18, 0x800, RZ, 0xfc, !PT ;  /* 0x0000080012077812 */ /* 0x000fe400078efcff */
[----:B------:R-:W-:Y:S02]  /*0680*/  SHF.R.U32.HI R5, RZ, 0x6, R5 ;  /* 0x00000006ff057819 */ /* 0x000fe40000011605 */
[----:B-1----:R-:W-:Y:S02]  /*0690*/  SHF.R.U32.HI R9, RZ, 0x6, R7 ;  /* 0x00000006ff097819 */ /* 0x002fe40000011607 */
[----:B------:R-:W-:Y:S02]  /*06a0*/  LOP3.LUT R7, R5, 0x1c, RZ, 0xc0, !PT ;  /* 0x0000001c05077812 */ /* 0x000fe400078ec0ff */
[----:B------:R-:W-:Y:S02]  /*06b0*/  LOP3.LUT R9, R9, 0x2c, RZ, 0xc0, !PT ;  /* 0x0000002c09097812 */ /* 0x000fe400078ec0ff */
[----:B---3--:R-:W-:-:S02]  /*06c0*/  LOP3.LUT R4, R8, 0x3fc, R3, 0xf8, !PT ;  /* 0x000003fc08047812 */ /* 0x008fc400078ef803 */
[----:B------:R-:W-:Y:S01]  /*06d0*/  LEA R5, R8, UR4, 0x2 ;  /* 0x0000000408057c11 */ /* 0x000fe2000f8e10ff */
[----:B------:R-:W-:Y:S01]  /*06e0*/  VIADD R7, R7, UR4 ;  /* 0x0000000407077c36 */ /* 0x000fe20008000000 */
[----:B------:R-:W-:Y:S01]  /*06f0*/  LEA R4, R4, UR4, 0x2 ;  /* 0x0000000404047c11 */ /* 0x000fe2000f8e10ff */
[----:B------:R-:W-:Y:S01]  /*0700*/  BAR.SYNC.DEFER_BLOCKING 0x0 ;  /* 0x0000000000007b1d */ /* 0x000fe20000010000 */
[----:B------:R-:W-:Y:S02]  /*0710*/  VIADD R9, R9, UR4 ;  /* 0x0000000409097c36 */ /* 0x000fe40008000000 */
[C---:B----4-:R-:W-:Y:S02]  /*0720*/  IMAD R21, R18.reuse, 0x4, R5 ;  /* 0x0000000412157824 */ /* 0x050fe400078e0205 */
[C---:B------:R-:W-:Y:S02]  /*0730*/  IMAD R22, R18.reuse, 0x4, R7 ;  /* 0x0000000412167824 */ /* 0x040fe400078e0207 */
[----:B------:R-:W-:Y:S01]  /*0740*/  IMAD R24, R18, 0x4, R9 ;  /* 0x0000000412187824 */ /* 0x000fe200078e0209 */
[----:B-----5:R-:W-:Y:S01]  /*0750*/  LOP3.LUT R19, R3, 0xfc, RZ, 0xc0, !PT ;  /* 0x000000fc03137812 */ /* 0x020fe200078ec0ff */
[----:B------:R-:W-:Y:S04]  /*0760*/  LDS R4, [R4] ;  /* 0x0000000004047984 */ /* 0x000fe80000000800 */
[----:B------:R-:W-:Y:S04]  /*0770*/  LDS R5, [R21+0x4] ;  /* 0x0000040015057984 */ /* 0x000fe80000000800 */
[----:B------:R-:W-:Y:S04]  /*0780*/  LDS R6, [R21+0x8] ;  /* 0x0000080015067984 */ /* 0x000fe80000000800 */
[----:B------:R1:W3:Y:S04]  /*0790*/  LDS R7, [R21+0xc] ;  /* 0x00000c0015077984 */ /* 0x0002e80000000800 */
[----:B------:R-:W-:Y:S04]  /*07a0*/  LDS R8, [R22+0x1000] ;  /* 0x0010000016087984 */ /* 0x000fe80000000800 */
[----:B------:R-:W-:Y:S04]  /*07b0*/  LDS R9, [R22+0x1004] ;  /* 0x0010040016097984 */ /* 0x000fe80000000800 */
[----:B------:R-:W-:Y:S04]  /*07c0*/  LDS R10, [R22+0x1008] ;  /* 0x00100800160a7984 */ /* 0x000fe80000000800 */
[----:B------:R4:W5:Y:S04]  /*07d0*/  LDS R11, [R22+0x100c] ;  /* 0x00100c00160b7984 */ /* 0x0009680000000800 */
[----:B------:R-:W-:Y:S04]  /*07e0*/  LDS R12, [R24+0x2000] ;  /* 0x00200000180c7984 */ /* 0x000fe80000000800 */
[----:B------:R-:W-:Y:S04]  /*07f0*/  LDS R13, [R24+0x2004] ;  /* 0x00200400180d7984 */ /* 0x000fe80000000800 */
[----:B------:R-:W-:Y:S04]  /*0800*/  LDS R14, [R24+0x2008] ;  /* 0x00200800180e7984 */ /* 0x000fe80000000800 */
[----:B------:R2:W5:Y:S01]  /*0810*/  LDS R15, [R24+0x200c] ;  /* 0x00200c00180f7984 */ /* 0x0005620000000800 */
[----:B------:R-:W-:-:S02]  /*0820*/  SGXT.U32 R3, R0, 0x2 ;  /* 0x000000020003781a */ /* 0x000fc40000000000 */
[----:B------:R-:W-:Y:S02]  /*0830*/  PRMT R2, R19, 0x6540, R2 ;  /* 0x0000654013027816 */ /* 0x000fe40000000002 */
[----:B------:R-:W-:Y:S02]  /*0840*/  LOP3.LUT R19, R20, R3, RZ, 0xfc, !PT ;  /* 0x0000000314137212 */ /* 0x000fe400078efcff */
[----:B------:R-:W-:Y:S02]  /*0850*/  ISETP.GE.AND P0, PT, R2, 0x100, PT ;  /* 0x000001000200780c */ /* 0x000fe40003f06270 */
[C---:B-1----:R-:W-:Y:S02]  /*0860*/  LOP3.LUT R21, R19.reuse, 0x4, RZ, 0xfc, !PT ;  /* 0x0000000413157812 */ /* 0x042fe400078efcff */
[C---:B------:R-:W-:Y:S02]  /*0870*/  LOP3.LUT R23, R19.reuse, 0x8, RZ, 0xfc, !PT ;  /* 0x0000000813177812 */ /* 0x040fe400078efcff */
[----:B------:R-:W-:-:S02]  /*0880*/  LOP3.LUT R3, R19, 0xc, RZ, 0xfc, !PT ;  /* 0x0000000c13037812 */ /* 0x000fc400078efcff */
[----:B------:R-:W-:Y:S02]  /*0890*/  ISETP.LT.AND P1, PT, R19, 0x10, !P0 ;  /* 0x000000101300780c */ /* 0x000fe40004721270 */
[----:B------:R-:W-:Y:S02]  /*08a0*/  LOP3.LUT R0, R18, 0xc00, RZ, 0xfc, !PT ;  /* 0x00000c0012007812 */ /* 0x000fe400078efcff */
[----:B------:R-:W-:Y:S02]  /*08b0*/  ISETP.LT.AND P2, PT, R21, 0x10, !P0 ;  /* 0x000000101500780c */ /* 0x000fe40004741270 */
[----:B------:R-:W-:Y:S01]  /*08c0*/  ISETP.LT.AND P3, PT, R23, 0x10, !P0 ;  /* 0x000000101700780c */ /* 0x000fe20004761270 */
[--C-:B------:R-:W-:Y:S01]  /*08d0*/  IMAD R19, R19, 0x100, R2.reuse ;  /* 0x0000010013137824 */ /* 0x100fe200078e0202 */
[----:B------:R-:W-:Y:S01]  /*08e0*/  ISETP.LT.AND P0, PT, R3, 0x10, !P0 ;  /* 0x000000100300780c */ /* 0x000fe20004701270 */
[----:B------:R-:W-:Y:S01]  /*08f0*/  IMAD R25, R21, 0x100, R2 ;  /* 0x0000010015197824 */ /* 0x000fe200078e0202 */
[----:B------:R-:W-:Y:S01]  /*0900*/  SHF.R.U32.HI R0, RZ, 0x6, R0 ;  /* 0x00000006ff007819 */ /* 0x000fe20000011600 */
[----:B------:R-:W-:-:S02]  /*0910*/  IMAD R27, R23, 0x100, R2 ;  /* 0x00000100171b7824 */ /* 0x000fc400078e0202 */
[----:B--2---:R-:W-:Y:S01]  /*0920*/  IMAD.WIDE R20, R19, 0x4, R16 ;  /* 0x0000000413147825 */ /* 0x004fe200078e0210 */
[----:B------:R-:W-:-:S03]  /*0930*/  LOP3.LUT R0, R0, 0x3c, RZ, 0xc0, !PT ;  /* 0x0000003c00007812 */ /* 0x000fc600078ec0ff */
[--C-:B----4-:R-:W-:Y:S01]  /*0940*/  IMAD.WIDE R22, R25, 0x4, R16.reuse ;  /* 0x0000000419167825 */ /* 0x110fe200078e0210 */
[----:B---3--:R1:W-:Y:S03]  /*0950*/  @P1 STG.E.128 desc[UR6][R20.64], R4 ;  /* 0x0000000414001986 */ /* 0x0083e6000c101d06 */
[----:B0-----:R-:W-:Y:S01]  /*0960*/  IMAD.WIDE R24, R27, 0x4, R16 ;  /* 0x000000041b187825 */ /* 0x001fe200078e0210 */
[----:B-----5:R1:W-:Y:S03]  /*0970*/  @P2 STG.E.128 desc[UR6][R22.64], R8 ;  /* 0x0000000816002986 */ /* 0x0203e6000c101d06 */
[----:B------:R-:W-:Y:S01]  /*0980*/  VIADD R19, R0, UR4 ;  /* 0x0000000400137c36 */ /* 0x000fe20008000000 */
[----:B------:R1:W-:Y:S03]  /*0990*/  @P3 STG.E.128 desc[UR6][R24.64], R12 ;  /* 0x0000000c18003986 */ /* 0x0003e6000c101d06 */
[----:B------:R-:W-:Y:S01]  /*09a0*/  IMAD R19, R18, 0x4, R19 ;  /* 0x0000000412137824 */ /* 0x000fe200078e0213 */
[----:B------:R-:W-:Y:S06]  /*09b0*/  @!P0 EXIT ;  /* 0x000000000000894d */ /* 0x000fec0003800000 */
[----:B-1----:R-:W-:Y:S01]  /*09c0*/  LDS R4, [R19+0x3000] ;  /* 0x0030000013047984 */ /* 0x002fe20000000800 */
[----:B------:R-:W-:-:S03]  /*09d0*/  IMAD R3, R3, 0x100, R2 ;  /* 0x0000010003037824 */ /* 0x000fc600078e0202 */
[----:B------:R-:W-:Y:S01]  /*09e0*/  LDS R5, [R19+0x3004] ;  /* 0x0030040013057984 */ /* 0x000fe20000000800 */
[----:B------:R-:W-:-:S03]  /*09f0*/  IMAD.WIDE R16, R3, 0x4, R16 ;  /* 0x0000000403107825 */ /* 0x000fc600078e0210 */
[----:B------:R-:W-:Y:S04]  /*0a00*/  LDS R6, [R19+0x3008] ;  /* 0x0030080013067984 */ /* 0x000fe80000000800 */
[----:B------:R-:W0:Y:S04]  /*0a10*/  LDS R7, [R19+0x300c] ;  /* 0x00300c0013077984 */ /* 0x000e280000000800 */
[----:B0-----:R-:W-:Y:S01]  /*0a20*/  STG.E.128 desc[UR6][R16.64], R4 ;  /* 0x0000000410007986 */ /* 0x001fe2000c101d06 */
[----:B------:R-:W-:Y:S05]  /*0a30*/  EXIT ;  /* 0x000000000000794d */ /* 0x000fea0003800000 */
.L_x_0:
[----:B------:R-:W-:-:S00]  /*0a40*/  BRA `(.L_x_0) ;  /* 0xfffffffc00fc7947 */ /* 0x000fc0000383ffff */
[----:B------:R-:W-:-:S00]  /*0a50*/  NOP ;  /* 0x0000000000007918 */ /* 0x000fc00000000000 */
        /* <DEDUP_REMOVED lines=10> */
.L_x_1:


//--------------------- .nv.shared.triton_poi_fused_convolution_58 --------------------------
	.section	.nv.shared.triton_poi_fused_convolution_58,"aw",@nobits
	.sectionflags	@""
	.align	16
	.zero		1024


//--------------------- .nv.constant0.triton_poi_fused_convolution_58 --------------------------
	.section	.nv.constant0.triton_poi_fused_convolution_58,"a",@progbits
	.sectionflags	@""
	.align	4
.nv.constant0.triton_poi_fused_convolution_58:
	.zero		560
